//
// Generated by NVIDIA NVVM Compiler
//
// Compiler Build ID: CL-36424714
// Cuda compilation tools, release 13.0, V13.0.88
// Based on NVVM 20.0.0
//

.version 9.0
.target sm_100
.address_size 64

	// .globl	_Z5kCorePiS_S_ii

.visible .entry _Z5kCorePiS_S_ii(
	.param .u64 .ptr .align 1 _Z5kCorePiS_S_ii_param_0,
	.param .u64 .ptr .align 1 _Z5kCorePiS_S_ii_param_1,
	.param .u64 .ptr .align 1 _Z5kCorePiS_S_ii_param_2,
	.param .u32 _Z5kCorePiS_S_ii_param_3,
	.param .u32 _Z5kCorePiS_S_ii_param_4
)
{
	.reg .pred 	%p<12>;
	.reg .b32 	%r<97>;
	.reg .b64 	%rd<78>;

	ld.param.u64 	%rd6, [_Z5kCorePiS_S_ii_param_0];
	ld.param.u64 	%rd5, [_Z5kCorePiS_S_ii_param_1];
	ld.param.u64 	%rd7, [_Z5kCorePiS_S_ii_param_2];
	ld.param.u32 	%r23, [_Z5kCorePiS_S_ii_param_3];
	ld.param.u32 	%r24, [_Z5kCorePiS_S_ii_param_4];
	cvta.to.global.u64 	%rd1, %rd6;
	cvta.to.global.u64 	%rd2, %rd7;
	mov.u32 	%r25, %ctaid.x;
	mov.u32 	%r26, %ntid.x;
	mov.u32 	%r27, %tid.x;
	mad.lo.s32 	%r1, %r25, %r26, %r27;
	setp.ge.s32 	%p1, %r1, %r24;
	@%p1 bra 	$L__BB0_15;
	mul.wide.s32 	%rd8, %r1, 4;
	add.s64 	%rd3, %rd2, %rd8;
	ld.global.u32 	%r28, [%rd3];
	setp.ge.s32 	%p2, %r28, %r23;
	@%p2 bra 	$L__BB0_15;
	mov.b32 	%r29, 0;
	st.global.u32 	[%rd3], %r29;
	cvta.to.global.u64 	%rd9, %rd5;
	add.s64 	%rd11, %rd9, %rd8;
	ld.global.u32 	%r92, [%rd11];
	ld.global.u32 	%r3, [%rd11+4];
	setp.ge.s32 	%p3, %r92, %r3;
	@%p3 bra 	$L__BB0_15;
	sub.s32 	%r4, %r3, %r92;
	and.b32  	%r5, %r4, 15;
	sub.s32 	%r30, %r92, %r3;
	setp.gt.u32 	%p4, %r30, -16;
	@%p4 bra 	$L__BB0_6;
	and.b32  	%r31, %r4, -16;
	neg.s32 	%r90, %r31;
	add.s64 	%rd4, %rd1, 32;
$L__BB0_5:
	.pragma "nounroll";
	mul.wide.s32 	%rd12, %r92, 4;
	add.s64 	%rd13, %rd4, %rd12;
	ld.global.u32 	%r32, [%rd13+-32];
	mul.wide.s32 	%rd14, %r32, 4;
	add.s64 	%rd15, %rd2, %rd14;
	atom.global.add.u32 	%r33, [%rd15], -1;
	ld.global.u32 	%r34, [%rd13+-28];
	mul.wide.s32 	%rd16, %r34, 4;
	add.s64 	%rd17, %rd2, %rd16;
	atom.global.add.u32 	%r35, [%rd17], -1;
	ld.global.u32 	%r36, [%rd13+-24];
	mul.wide.s32 	%rd18, %r36, 4;
	add.s64 	%rd19, %rd2, %rd18;
	atom.global.add.u32 	%r37, [%rd19], -1;
	ld.global.u32 	%r38, [%rd13+-20];
	mul.wide.s32 	%rd20, %r38, 4;
	add.s64 	%rd21, %rd2, %rd20;
	atom.global.add.u32 	%r39, [%rd21], -1;
	ld.global.u32 	%r40, [%rd13+-16];
	mul.wide.s32 	%rd22, %r40, 4;
	add.s64 	%rd23, %rd2, %rd22;
	atom.global.add.u32 	%r41, [%rd23], -1;
	ld.global.u32 	%r42, [%rd13+-12];
	mul.wide.s32 	%rd24, %r42, 4;
	add.s64 	%rd25, %rd2, %rd24;
	atom.global.add.u32 	%r43, [%rd25], -1;
	ld.global.u32 	%r44, [%rd13+-8];
	mul.wide.s32 	%rd26, %r44, 4;
	add.s64 	%rd27, %rd2, %rd26;
	atom.global.add.u32 	%r45, [%rd27], -1;
	ld.global.u32 	%r46, [%rd13+-4];
	mul.wide.s32 	%rd28, %r46, 4;
	add.s64 	%rd29, %rd2, %rd28;
	atom.global.add.u32 	%r47, [%rd29], -1;
	ld.global.u32 	%r48, [%rd13];
	mul.wide.s32 	%rd30, %r48, 4;
	add.s64 	%rd31, %rd2, %rd30;
	atom.global.add.u32 	%r49, [%rd31], -1;
	ld.global.u32 	%r50, [%rd13+4];
	mul.wide.s32 	%rd32, %r50, 4;
	add.s64 	%rd33, %rd2, %rd32;
	atom.global.add.u32 	%r51, [%rd33], -1;
	ld.global.u32 	%r52, [%rd13+8];
	mul.wide.s32 	%rd34, %r52, 4;
	add.s64 	%rd35, %rd2, %rd34;
	atom.global.add.u32 	%r53, [%rd35], -1;
	ld.global.u32 	%r54, [%rd13+12];
	mul.wide.s32 	%rd36, %r54, 4;
	add.s64 	%rd37, %rd2, %rd36;
	atom.global.add.u32 	%r55, [%rd37], -1;
	ld.global.u32 	%r56, [%rd13+16];
	mul.wide.s32 	%rd38, %r56, 4;
	add.s64 	%rd39, %rd2, %rd38;
	atom.global.add.u32 	%r57, [%rd39], -1;
	ld.global.u32 	%r58, [%rd13+20];
	mul.wide.s32 	%rd40, %r58, 4;
	add.s64 	%rd41, %rd2, %rd40;
	atom.global.add.u32 	%r59, [%rd41], -1;
	ld.global.u32 	%r60, [%rd13+24];
	mul.wide.s32 	%rd42, %r60, 4;
	add.s64 	%rd43, %rd2, %rd42;
	atom.global.add.u32 	%r61, [%rd43], -1;
	ld.global.u32 	%r62, [%rd13+28];
	mul.wide.s32 	%rd44, %r62, 4;
	add.s64 	%rd45, %rd2, %rd44;
	atom.global.add.u32 	%r63, [%rd45], -1;
	add.s32 	%r92, %r92, 16;
	add.s32 	%r90, %r90, 16;
	setp.ne.s32 	%p5, %r90, 0;
	@%p5 bra 	$L__BB0_5;
$L__BB0_6:
	setp.eq.s32 	%p6, %r5, 0;
	@%p6 bra 	$L__BB0_15;
	and.b32  	%r12, %r4, 7;
	setp.lt.u32 	%p7, %r5, 8;
	@%p7 bra 	$L__BB0_9;
	mul.wide.s32 	%rd46, %r92, 4;
	add.s64 	%rd47, %rd1, %rd46;
	ld.global.u32 	%r64, [%rd47];
	mul.wide.s32 	%rd48, %r64, 4;
	add.s64 	%rd49, %rd2, %rd48;
	atom.global.add.u32 	%r65, [%rd49], -1;
	ld.global.u32 	%r66, [%rd47+4];
	mul.wide.s32 	%rd50, %r66, 4;
	add.s64 	%rd51, %rd2, %rd50;
	atom.global.add.u32 	%r67, [%rd51], -1;
	ld.global.u32 	%r68, [%rd47+8];
	mul.wide.s32 	%rd52, %r68, 4;
	add.s64 	%rd53, %rd2, %rd52;
	atom.global.add.u32 	%r69, [%rd53], -1;
	ld.global.u32 	%r70, [%rd47+12];
	mul.wide.s32 	%rd54, %r70, 4;
	add.s64 	%rd55, %rd2, %rd54;
	atom.global.add.u32 	%r71, [%rd55], -1;
	ld.global.u32 	%r72, [%rd47+16];
	mul.wide.s32 	%rd56, %r72, 4;
	add.s64 	%rd57, %rd2, %rd56;
	atom.global.add.u32 	%r73, [%rd57], -1;
	ld.global.u32 	%r74, [%rd47+20];
	mul.wide.s32 	%rd58, %r74, 4;
	add.s64 	%rd59, %rd2, %rd58;
	atom.global.add.u32 	%r75, [%rd59], -1;
	ld.global.u32 	%r76, [%rd47+24];
	mul.wide.s32 	%rd60, %r76, 4;
	add.s64 	%rd61, %rd2, %rd60;
	atom.global.add.u32 	%r77, [%rd61], -1;
	ld.global.u32 	%r78, [%rd47+28];
	mul.wide.s32 	%rd62, %r78, 4;
	add.s64 	%rd63, %rd2, %rd62;
	atom.global.add.u32 	%r79, [%rd63], -1;
	add.s32 	%r92, %r92, 8;
$L__BB0_9:
	setp.eq.s32 	%p8, %r12, 0;
	@%p8 bra 	$L__BB0_15;
	and.b32  	%r15, %r4, 3;
	setp.lt.u32 	%p9, %r12, 4;
	@%p9 bra 	$L__BB0_12;
	mul.wide.s32 	%rd64, %r92, 4;
	add.s64 	%rd65, %rd1, %rd64;
	ld.global.u32 	%r80, [%rd65];
	mul.wide.s32 	%rd66, %r80, 4;
	add.s64 	%rd67, %rd2, %rd66;
	atom.global.add.u32 	%r81, [%rd67], -1;
	ld.global.u32 	%r82, [%rd65+4];
	mul.wide.s32 	%rd68, %r82, 4;
	add.s64 	%rd69, %rd2, %rd68;
	atom.global.add.u32 	%r83, [%rd69], -1;
	ld.global.u32 	%r84, [%rd65+8];
	mul.wide.s32 	%rd70, %r84, 4;
	add.s64 	%rd71, %rd2, %rd70;
	atom.global.add.u32 	%r85, [%rd71], -1;
	ld.global.u32 	%r86, [%rd65+12];
	mul.wide.s32 	%rd72, %r86, 4;
	add.s64 	%rd73, %rd2, %rd72;
	atom.global.add.u32 	%r87, [%rd73], -1;
	add.s32 	%r92, %r92, 4;
$L__BB0_12:
	setp.eq.s32 	%p10, %r15, 0;
	@%p10 bra 	$L__BB0_15;
	neg.s32 	%r95, %r15;
$L__BB0_14:
	.pragma "nounroll";
	mul.wide.s32 	%rd74, %r92, 4;
	add.s64 	%rd75, %rd1, %rd74;
	ld.global.u32 	%r88, [%rd75];
	mul.wide.s32 	%rd76, %r88, 4;
	add.s64 	%rd77, %rd2, %rd76;
	atom.global.add.u32 	%r89, [%rd77], -1;
	add.s32 	%r92, %r92, 1;
	add.s32 	%r95, %r95, 1;
	setp.ne.s32 	%p11, %r95, 0;
	@%p11 bra 	$L__BB0_14;
$L__BB0_15:
	ret;

}


// ===== COMPILED SASS (sm_100) =====

	.target	sm_100

	.elftype	@"ET_EXEC"


//--------------------- .note.nv.tkinfo           --------------------------
	.section	.note.nv.tkinfo,"",@"SHT_NOTE"
	.sectionflags	@"SHF_NOTE_NV_TKINFO"
	.tkinfo
        /*0018*/ 	.word	0x00000002
        /*0030*/ 	.string	""
        /*0030*/ 	.string	"ptxas"
        /*0030*/ 	.string	"Cuda compilation tools, release 13.0, V13.0.88"
        /*0030*/ 	.string	"Build cuda_13.0.r13.0/compiler.36424714_0"
        /*0030*/ 	.string	"-arch sm_100 -m 64 "



//--------------------- .note.nv.cuinfo           --------------------------
	.section	.note.nv.cuinfo,"",@"SHT_NOTE"
	.sectionflags	@"SHF_NOTE_NV_CUINFO"
        /*0018*/ 	.short	0x0002
        /*001a*/ 	.short	0x0064
        /*001c*/ 	.short	0x0082
	.zero		2


//--------------------- .nv.info                  --------------------------
	.section	.nv.info,"",@"SHT_CUDA_INFO"
	.align	4


	//----- nvinfo : EIATTR_REGCOUNT
	.align		4
        /*0000*/ 	.byte	0x04, 0x2f
        /*0002*/ 	.short	(.L_1 - .L_0)
	.align		4
.L_0:
        /*0004*/ 	.word	index@(_Z5kCorePiS_S_ii)
        /*0008*/ 	.word	0x00000018


	//----- nvinfo : EIATTR_FRAME_SIZE
	.align		4
.L_1:
        /*000c*/ 	.byte	0x04, 0x11
        /*000e*/ 	.short	(.L_3 - .L_2)
	.align		4
.L_2:
        /*0010*/ 	.word	index@(_Z5kCorePiS_S_ii)
        /*0014*/ 	.word	0x00000000


	//----- nvinfo : EIATTR_MIN_STACK_SIZE
	.align		4
.L_3:
        /*0018*/ 	.byte	0x04, 0x12
        /*001a*/ 	.short	(.L_5 - .L_4)
	.align		4
.L_4:
        /*001c*/ 	.word	index@(_Z5kCorePiS_S_ii)
        /*0020*/ 	.word	0x00000000
.L_5:


//--------------------- .nv.compat                --------------------------
	.section	.nv.compat,"",@"SHT_CUDA_COMPAT_INFO"
	.align	4
        /*0000*/ 	.byte	0x02, 0x09, 0x00, 0x00, 0x02, 0x02, 0x01, 0x00, 0x02, 0x05, 0x05, 0x00, 0x03, 0x07, 0x01, 0x01
        /*0010*/ 	.byte	0x02, 0x03, 0x00, 0x00, 0x02, 0x06, 0x01, 0x00, 0x04, 0x0b, 0x08, 0x00, 0x09, 0x00, 0x00, 0x00
        /*0020*/ 	.byte	0x00, 0x00, 0x00, 0x00


//--------------------- .nv.info._Z5kCorePiS_S_ii --------------------------
	.section	.nv.info._Z5kCorePiS_S_ii,"",@"SHT_CUDA_INFO"
	.sectionflags	@""
	.align	4


	//----- nvinfo : EIATTR_CUDA_API_VERSION
	.align		4
        /*0000*/ 	.byte	0x04, 0x37
        /*0002*/ 	.short	(.L_7 - .L_6)
.L_6:
        /*0004*/ 	.word	0x00000082


	//----- nvinfo : EIATTR_KPARAM_INFO
	.align		4
.L_7:
        /*0008*/ 	.byte	0x04, 0x17
        /*000a*/ 	.short	(.L_9 - .L_8)
.L_8:
        /*000c*/ 	.word	0x00000000
        /*0010*/ 	.short	0x0004
        /*0012*/ 	.short	0x001c
        /*0014*/ 	.byte	0x00, 0xf0, 0x11, 0x00


	//----- nvinfo : EIATTR_KPARAM_INFO
	.align		4
.L_9:
        /*0018*/ 	.byte	0x04, 0x17
        /*001a*/ 	.short	(.L_11 - .L_10)
.L_10:
        /*001c*/ 	.word	0x00000000
        /*0020*/ 	.short	0x0003
        /*0022*/ 	.short	0x0018
        /*0024*/ 	.byte	0x00, 0xf0, 0x11, 0x00


	//----- nvinfo : EIATTR_KPARAM_INFO
	.align		4
.L_11:
        /*0028*/ 	.byte	0x04, 0x17
        /*002a*/ 	.short	(.L_13 - .L_12)
.L_12:
        /*002c*/ 	.word	0x00000000
        /*0030*/ 	.short	0x0002
        /*0032*/ 	.short	0x0010
        /*0034*/ 	.byte	0x00, 0xf5, 0x21, 0x00


	//----- nvinfo : EIATTR_KPARAM_INFO
	.align		4
.L_13:
        /*0038*/ 	.byte	0x04, 0x17
        /*003a*/ 	.short	(.L_15 - .L_14)
.L_14:
        /*003c*/ 	.word	0x00000000
        /*0040*/ 	.short	0x0001
        /*0042*/ 	.short	0x0008
        /*0044*/ 	.byte	0x00, 0xf5, 0x21, 0x00


	//----- nvinfo : EIATTR_KPARAM_INFO
	.align		4
.L_15:
        /*0048*/ 	.byte	0x04, 0x17
        /*004a*/ 	.short	(.L_17 - .L_16)
.L_16:
        /*004c*/ 	.word	0x00000000
        /*0050*/ 	.short	0x0000
        /*0052*/ 	.short	0x0000
        /*0054*/ 	.byte	0x00, 0xf5, 0x21, 0x00


	//----- nvinfo : EIATTR_SPARSE_MMA_MASK
	.align		4
.L_17:
        /*0058*/ 	.byte	0x03, 0x50
        /*005a*/ 	.short	0x0000


	//----- nvinfo : EIATTR_MAXREG_COUNT
	.align		4
        /*005c*/ 	.byte	0x03, 0x1b
        /*005e*/ 	.short	0x00ff


	//----- nvinfo : EIATTR_MERCURY_ISA_VERSION
	.align		4
        /*0060*/ 	.byte	0x03, 0x5f
        /*0062*/ 	.short	0x0101


	//----- nvinfo : EIATTR_VRC_CTA_INIT_COUNT
	.align		4
        /*0064*/ 	.byte	0x02, 0x4a
	.zero		1
	.zero		1


	//----- nvinfo : EIATTR_EXIT_INSTR_OFFSETS
	.align		4
        /*0068*/ 	.byte	0x04, 0x1c
        /*006a*/ 	.short	(.L_19 - .L_18)


	//   ....[0]....
.L_18:
        /*006c*/ 	.word	0x00000070


	//   ....[1]....
        /*0070*/ 	.word	0x000000e0


	//   ....[2]....
        /*0074*/ 	.word	0x00000150


	//   ....[3]....
        /*0078*/ 	.word	0x00000590


	//   ....[4]....
        /*007c*/ 	.word	0x000007c0


	//   ....[5]....
        /*0080*/ 	.word	0x00000930


	//   ....[6]....
        /*0084*/ 	.word	0x000009f0


	//----- nvinfo : EIATTR_CRS_STACK_SIZE
	.align		4
.L_19:
        /*0088*/ 	.byte	0x04, 0x1e
        /*008a*/ 	.short	(.L_21 - .L_20)
.L_20:
        /*008c*/ 	.word	0x00000000


	//----- nvinfo : EIATTR_CBANK_PARAM_SIZE
	.align		4
.L_21:
        /*0090*/ 	.byte	0x03, 0x19
        /*0092*/ 	.short	0x0020


	//----- nvinfo : EIATTR_PARAM_CBANK
	.align		4
        /*0094*/ 	.byte	0x04, 0x0a
        /*0096*/ 	.short	(.L_23 - .L_22)
	.align		4
.L_22:
        /*0098*/ 	.word	index@(.nv.constant0._Z5kCorePiS_S_ii)
        /*009c*/ 	.short	0x0380
        /*009e*/ 	.short	0x0020


	//----- nvinfo : EIATTR_SW_WAR
	.align		4
.L_23:
        /*00a0*/ 	.byte	0x04, 0x36
        /*00a2*/ 	.short	(.L_25 - .L_24)
.L_24:
        /*00a4*/ 	.word	0x00000008
.L_25:


//--------------------- .nv.callgraph             --------------------------
	.section	.nv.callgraph,"",@"SHT_CUDA_CALLGRAPH"
	.align	4
	.sectionentsize	8
	.align		4
        /*0000*/ 	.word	0x00000000
	.align		4
        /*0004*/ 	.word	0xffffffff
	.align		4
        /*0008*/ 	.word	0x00000000
	.align		4
        /*000c*/ 	.word	0xfffffffe
	.align		4
        /*0010*/ 	.word	0x00000000
	.align		4
        /*0014*/ 	.word	0xfffffffd
	.align		4
        /*0018*/ 	.word	0x00000000
	.align		4
        /*001c*/ 	.word	0xfffffffc


//--------------------- .text._Z5kCorePiS_S_ii    --------------------------
	.section	.text._Z5kCorePiS_S_ii,"ax",@progbits
	.align	128
        .global         _Z5kCorePiS_S_ii
        .type           _Z5kCorePiS_S_ii,@function
        .size           _Z5kCorePiS_S_ii,(.L_x_9 - _Z5kCorePiS_S_ii)
        .other          _Z5kCorePiS_S_ii,@"STO_CUDA_ENTRY STV_DEFAULT"
_Z5kCorePiS_S_ii:
.text._Z5kCorePiS_S_ii:
[----:B------:R-:W-:Y:S01]  /*0000*/  LDC R1, c[0x0][0x37c] ;  /* 0x0000df00ff017b82 */ /* 0x000fe20000000800 */
[----:B------:R-:W0:Y:S07]  /*0010*/  S2R R0, SR_TID.X ;  /* 0x0000000000007919 */ /* 0x000e2e0000002100 */
[----:B------:R-:W0:Y:S01]  /*0020*/  S2UR UR4, SR_CTAID.X ;  /* 0x00000000000479c3 */ /* 0x000e220000002500 */
[----:B------:R-:W1:Y:S07]  /*0030*/  LDCU UR5, c[0x0][0x39c] ;  /* 0x00007380ff0577ac */ /* 0x000e6e0008000800 */
[----:B------:R-:W0:Y:S02]  /*0040*/  LDC R9, c[0x0][0x360] ;  /* 0x0000d800ff097b82 */ /* 0x000e240000000800 */
[----:B0-----:R-:W-:-:S05]  /*0050*/  IMAD R9, R9, UR4, R0 ;  /* 0x0000000409097c24 */ /* 0x001fca000f8e0200 */
[----:B-1----:R-:W-:-:S13]  /*0060*/  ISETP.GE.AND P0, PT, R9, UR5, PT ;  /* 0x0000000509007c0c */ /* 0x002fda000bf06270 */
[----:B------:R-:W-:Y:S05]  /*0070*/  @P0 EXIT ;  /* 0x000000000000094d */ /* 0x000fea0003800000 */
[----:B------:R-:W0:Y:S01]  /*0080*/  LDC.64 R2, c[0x0][0x390] ;  /* 0x0000e400ff027b82 */ /* 0x000e220000000a00 */
[----:B------:R-:W1:Y:S01]  /*0090*/  LDCU.64 UR4, c[0x0][0x358] ;  /* 0x00006b00ff0477ac */ /* 0x000e620008000a00 */
[----:B------:R-:W2:Y:S01]  /*00a0*/  LDCU UR6, c[0x0][0x398] ;  /* 0x00007300ff0677ac */ /* 0x000ea20008000800 */
[----:B0-----:R-:W-:-:S05]  /*00b0*/  IMAD.WIDE R4, R9, 0x4, R2 ;  /* 0x0000000409047825 */ /* 0x001fca00078e0202 */
[----:B-1----:R-:W2:Y:S02]  /*00c0*/  LDG.E R0, desc[UR4][R4.64] ;  /* 0x0000000404007981 */ /* 0x002ea4000c1e1900 */
[----:B--2---:R-:W-:-:S13]  /*00d0*/  ISETP.GE.AND P0, PT, R0, UR6, PT ;  /* 0x0000000600007c0c */ /* 0x004fda000bf06270 */
[----:B------:R-:W-:Y:S05]  /*00e0*/  @P0 EXIT ;  /* 0x000000000000094d */ /* 0x000fea0003800000 */
[----:B------:R-:W0:Y:S01]  /*00f0*/  LDC.64 R6, c[0x0][0x388] ;  /* 0x0000e200ff067b82 */ /* 0x000e220000000a00 */
[----:B------:R1:W-:Y:S01]  /*0100*/  STG.E desc[UR4][R4.64], RZ ;  /* 0x000000ff04007986 */ /* 0x0003e2000c101904 */
[----:B0-----:R-:W-:-:S05]  /*0110*/  IMAD.WIDE R6, R9, 0x4, R6 ;  /* 0x0000000409067825 */ /* 0x001fca00078e0206 */
[----:B------:R-:W2:Y:S04]  /*0120*/  LDG.E R9, desc[UR4][R6.64] ;  /* 0x0000000406097981 */ /* 0x000ea8000c1e1900 */
[----:B------:R-:W2:Y:S02]  /*0130*/  LDG.E R8, desc[UR4][R6.64+0x4] ;  /* 0x0000040406087981 */ /* 0x000ea4000c1e1900 */
[----:B--2---:R-:W-:-:S13]  /*0140*/  ISETP.GE.AND P0, PT, R9, R8, PT ;  /* 0x000000080900720c */ /* 0x004fda0003f06270 */
[----:B-1----:R-:W-:Y:S05]  /*0150*/  @P0 EXIT ;  /* 0x000000000000094d */ /* 0x002fea0003800000 */
[CC--:B------:R-:W-:Y:S01]  /*0160*/  IADD3 R0, PT, PT, R8.reuse, -R9.reuse, RZ ;  /* 0x8000000908007210 */ /* 0x0c0fe20007ffe0ff */
[----:B------:R-:W-:Y:S01]  /*0170*/  BSSY.RECONVERGENT B0, `(.L_x_0) ;  /* 0x0000041000007945 */ /* 0x000fe20003800200 */
[----:B------:R-:W-:Y:S02]  /*0180*/  IADD3 R8, PT, PT, -R8, R9, RZ ;  /* 0x0000000908087210 */ /* 0x000fe40007ffe1ff */
[----:B------:R-:W-:Y:S02]  /*0190*/  LOP3.LUT R11, R0, 0xf, RZ, 0xc0, !PT ;  /* 0x0000000f000b7812 */ /* 0x000fe400078ec0ff */
[----:B------:R-:W-:Y:S02]  /*01a0*/  ISETP.GT.U32.AND P1, PT, R8, -0x10, PT ;  /* 0xfffffff00800780c */ /* 0x000fe40003f24070 */
[----:B------:R-:W-:-:S11]  /*01b0*/  ISETP.NE.AND P0, PT, R11, RZ, PT ;  /* 0x000000ff0b00720c */ /* 0x000fd60003f05270 */
[----:B------:R-:W-:Y:S05]  /*01c0*/  @P1 BRA `(.L_x_1) ;  /* 0x0000000000ec1947 */ /* 0x000fea0003800000 */
[----:B------:R-:W0:Y:S01]  /*01d0*/  LDC.64 R4, c[0x0][0x380] ;  /* 0x0000e000ff047b82 */ /* 0x000e220000000a00 */
[----:B------:R-:W-:-:S04]  /*01e0*/  LOP3.LUT R8, R0, 0xfffffff0, RZ, 0xc0, !PT ;  /* 0xfffffff000087812 */ /* 0x000fc800078ec0ff */
[----:B------:R-:W-:Y:S02]  /*01f0*/  IADD3 R8, PT, PT, -R8, RZ, RZ ;  /* 0x000000ff08087210 */ /* 0x000fe40007ffe1ff */
[----:B0-----:R-:W-:-:S04]  /*0200*/  IADD3 R4, P1, PT, R4, 0x20, RZ ;  /* 0x0000002004047810 */ /* 0x001fc80007f3e0ff */
[----:B------:R-:W-:-:S09]  /*0210*/  IADD3.X R5, PT, PT, RZ, R5, RZ, P1, !PT ;  /* 0x00000005ff057210 */ /* 0x000fd20000ffe4ff */
.L_x_2:
[----:B------:R-:W-:-:S05]  /*0220*/  IMAD.WIDE R6, R9, 0x4, R4 ;  /* 0x0000000409067825 */ /* 0x000fca00078e0204 */
[----:B0-----:R-:W2:Y:S01]  /*0230*/  LDG.E R13, desc[UR4][R6.64+-0x20] ;  /* 0xffffe004060d7981 */ /* 0x001ea2000c1e1900 */
[----:B------:R-:W-:Y:S01]  /*0240*/  MOV R10, 0xffffffff ;  /* 0xffffffff000a7802 */ /* 0x000fe20000000f00 */
[----:B--2---:R-:W-:-:S05]  /*0250*/  IMAD.WIDE R12, R13, 0x4, R2 ;  /* 0x000000040d0c7825 */ /* 0x004fca00078e0202 */
[----:B------:R0:W-:Y:S04]  /*0260*/  REDG.E.ADD.STRONG.GPU desc[UR4][R12.64], R10 ;  /* 0x0000000a0c00798e */ /* 0x0001e8000c12e104 */
[----:B------:R-:W2:Y:S02]  /*0270*/  LDG.E R15, desc[UR4][R6.64+-0x1c] ;  /* 0xffffe404060f7981 */ /* 0x000ea4000c1e1900 */
[----:B--2---:R-:W-:-:S05]  /*0280*/  IMAD.WIDE R14, R15, 0x4, R2 ;  /* 0x000000040f0e7825 */ /* 0x004fca00078e0202 */
[----:B------:R1:W-:Y:S04]  /*0290*/  REDG.E.ADD.STRONG.GPU desc[UR4][R14.64], R10 ;  /* 0x0000000a0e00798e */ /* 0x0003e8000c12e104 */
[----:B------:R-:W2:Y:S02]  /*02a0*/  LDG.E R17, desc[UR4][R6.64+-0x18] ;  /* 0xffffe80406117981 */ /* 0x000ea4000c1e1900 */
[----:B--2---:R-:W-:-:S05]  /*02b0*/  IMAD.WIDE R16, R17, 0x4, R2 ;  /* 0x0000000411107825 */ /* 0x004fca00078e0202 */
[----:B------:R2:W-:Y:S04]  /*02c0*/  REDG.E.ADD.STRONG.GPU desc[UR4][R16.64], R10 ;  /* 0x0000000a1000798e */ /* 0x0005e8000c12e104 */
[----:B------:R-:W3:Y:S02]  /*02d0*/  LDG.E R19, desc[UR4][R6.64+-0x14] ;  /* 0xffffec0406137981 */ /* 0x000ee4000c1e1900 */
[----:B---3--:R-:W-:-:S05]  /*02e0*/  IMAD.WIDE R18, R19, 0x4, R2 ;  /* 0x0000000413127825 */ /* 0x008fca00078e0202 */
[----:B------:R3:W-:Y:S04]  /*02f0*/  REDG.E.ADD.STRONG.GPU desc[UR4][R18.64], R10 ;  /* 0x0000000a1200798e */ /* 0x0007e8000c12e104 */
[----:B------:R-:W0:Y:S02]  /*0300*/  LDG.E R21, desc[UR4][R6.64+-0x10] ;  /* 0xfffff00406157981 */ /* 0x000e24000c1e1900 */
[----:B0-----:R-:W-:-:S05]  /*0310*/  IMAD.WIDE R12, R21, 0x4, R2 ;  /* 0x00000004150c7825 */ /* 0x001fca00078e0202 */
[----:B------:R0:W-:Y:S04]  /*0320*/  REDG.E.ADD.STRONG.GPU desc[UR4][R12.64], R10 ;  /* 0x0000000a0c00798e */ /* 0x0001e8000c12e104 */
[----:B------:R-:W1:Y:S02]  /*0330*/  LDG.E R21, desc[UR4][R6.64+-0xc] ;  /* 0xfffff40406157981 */ /* 0x000e64000c1e1900 */
[----:B-1----:R-:W-:-:S05]  /*0340*/  IMAD.WIDE R14, R21, 0x4, R2 ;  /* 0x00000004150e7825 */ /* 0x002fca00078e0202 */
        /* <DEDUP_REMOVED lines=25> */
[----:B------:R-:W2:Y:S01]  /*04e0*/  LDG.E R21, desc[UR4][R6.64+0x18] ;  /* 0x0000180406157981 */ /* 0x000ea2000c1e1900 */
[----:B------:R-:W-:Y:S01]  /*04f0*/  IADD3 R8, PT, PT, R8, 0x10, RZ ;  /* 0x0000001008087810 */ /* 0x000fe20007ffe0ff */
[----:B--2---:R-:W-:-:S05]  /*0500*/  IMAD.WIDE R16, R21, 0x4, R2 ;  /* 0x0000000415107825 */ /* 0x004fca00078e0202 */
[----:B------:R0:W-:Y:S04]  /*0510*/  REDG.E.ADD.STRONG.GPU desc[UR4][R16.64], R10 ;  /* 0x0000000a1000798e */ /* 0x0001e8000c12e104 */
[----:B------:R-:W3:Y:S01]  /*0520*/  LDG.E R21, desc[UR4][R6.64+0x1c] ;  /* 0x00001c0406157981 */ /* 0x000ee2000c1e1900 */
[----:B------:R-:W-:Y:S02]  /*0530*/  ISETP.NE.AND P1, PT, R8, RZ, PT ;  /* 0x000000ff0800720c */ /* 0x000fe40003f25270 */
[----:B------:R-:W-:Y:S01]  /*0540*/  IADD3 R9, PT, PT, R9, 0x10, RZ ;  /* 0x0000001009097810 */ /* 0x000fe20007ffe0ff */
[----:B---3--:R-:W-:-:S05]  /*0550*/  IMAD.WIDE R18, R21, 0x4, R2 ;  /* 0x0000000415127825 */ /* 0x008fca00078e0202 */
[----:B------:R0:W-:Y:S05]  /*0560*/  REDG.E.ADD.STRONG.GPU desc[UR4][R18.64], R10 ;  /* 0x0000000a1200798e */ /* 0x0001ea000c12e104 */
[----:B------:R-:W-:Y:S05]  /*0570*/  @P1 BRA `(.L_x_2) ;  /* 0xfffffffc00281947 */ /* 0x000fea000383ffff */
.L_x_1:
[----:B------:R-:W-:Y:S05]  /*0580*/  BSYNC.RECONVERGENT B0 ;  /* 0x0000000000007941 */ /* 0x000fea0003800200 */
.L_x_0:
[----:B------:R-:W-:Y:S05]  /*0590*/  @!P0 EXIT ;  /* 0x000000000000894d */ /* 0x000fea0003800000 */
[----:B------:R-:W-:Y:S01]  /*05a0*/  ISETP.GE.U32.AND P0, PT, R11, 0x8, PT ;  /* 0x000000080b00780c */ /* 0x000fe20003f06070 */
[----:B------:R-:W-:Y:S01]  /*05b0*/  BSSY.RECONVERGENT B0, `(.L_x_3) ;  /* 0x0000020000007945 */ /* 0x000fe20003800200 */
[----:B------:R-:W-:-:S04]  /*05c0*/  LOP3.LUT R7, R0, 0x7, RZ, 0xc0, !PT ;  /* 0x0000000700077812 */ /* 0x000fc800078ec0ff */
[----:B------:R-:W-:-:S07]  /*05d0*/  ISETP.NE.AND P1, PT, R7, RZ, PT ;  /* 0x000000ff0700720c */ /* 0x000fce0003f25270 */
[----:B------:R-:W-:Y:S06]  /*05e0*/  @!P0 BRA `(.L_x_4) ;  /* 0x0000000000708947 */ /* 0x000fec0003800000 */
[----:B------:R-:W1:Y:S02]  /*05f0*/  LDC.64 R4, c[0x0][0x380] ;  /* 0x0000e000ff047b82 */ /* 0x000e640000000a00 */
[----:B-1----:R-:W-:-:S05]  /*0600*/  IMAD.WIDE R4, R9, 0x4, R4 ;  /* 0x0000000409047825 */ /* 0x002fca00078e0204 */
[----:B------:R-:W0:Y:S01]  /*0610*/  LDG.E R11, desc[UR4][R4.64] ;  /* 0x00000004040b7981 */ /* 0x000e22000c1e1900 */
[----:B------:R-:W-:Y:S01]  /*0620*/  MOV R6, 0xffffffff ;  /* 0xffffffff00067802 */ /* 0x000fe20000000f00 */
[----:B0-----:R-:W-:-:S05]  /*0630*/  IMAD.WIDE R10, R11, 0x4, R2 ;  /* 0x000000040b0a7825 */ /* 0x001fca00078e0202 */
        /* <DEDUP_REMOVED lines=21> */
[----:B------:R4:W-:Y:S01]  /*0790*/  REDG.E.ADD.STRONG.GPU desc[UR4][R16.64], R6 ;  /* 0x000000061000798e */ /* 0x0009e2000c12e104 */
[----:B------:R-:W-:-:S07]  /*07a0*/  IADD3 R9, PT, PT, R9, 0x8, RZ ;  /* 0x0000000809097810 */ /* 0x000fce0007ffe0ff */
.L_x_4:
[----:B------:R-:W-:Y:S05]  /*07b0*/  BSYNC.RECONVERGENT B0 ;  /* 0x0000000000007941 */ /* 0x000fea0003800200 */
.L_x_3:
[----:B------:R-:W-:Y:S05]  /*07c0*/  @!P1 EXIT ;  /* 0x000000000000994d */ /* 0x000fea0003800000 */
[----:B------:R-:W-:Y:S01]  /*07d0*/  ISETP.GE.U32.AND P0, PT, R7, 0x4, PT ;  /* 0x000000040700780c */ /* 0x000fe20003f06070 */
[----:B------:R-:W-:Y:S01]  /*07e0*/  BSSY.RECONVERGENT B0, `(.L_x_5) ;  /* 0x0000014000007945 */ /* 0x000fe20003800200 */
[----:B------:R-:W-:-:S04]  /*07f0*/  LOP3.LUT R0, R0, 0x3, RZ, 0xc0, !PT ;  /* 0x0000000300007812 */ /* 0x000fc800078ec0ff */
[----:B------:R-:W-:-:S07]  /*0800*/  ISETP.NE.AND P1, PT, R0, RZ, PT ;  /* 0x000000ff0000720c */ /* 0x000fce0003f25270 */
[----:B------:R-:W-:Y:S06]  /*0810*/  @!P0 BRA `(.L_x_6) ;  /* 0x0000000000408947 */ /* 0x000fec0003800000 */
[----:B------:R-:W0:Y:S02]  /*0820*/  LDC.64 R4, c[0x0][0x380] ;  /* 0x0000e000ff047b82 */ /* 0x000e240000000a00 */
[----:B0---4-:R-:W-:-:S05]  /*0830*/  IMAD.WIDE R14, R9, 0x4, R4 ;  /* 0x00000004090e7825 */ /* 0x011fca00078e0204 */
[----:B------:R-:W2:Y:S01]  /*0840*/  LDG.E R5, desc[UR4][R14.64] ;  /* 0x000000040e057981 */ /* 0x000ea2000c1e1900 */
        /* <DEDUP_REMOVED lines=9> */
[----:B------:R-:W2:Y:S02]  /*08e0*/  LDG.E R13, desc[UR4][R14.64+0xc] ;  /* 0x00000c040e0d7981 */ /* 0x000ea4000c1e1900 */
[----:B--2---:R-:W-:-:S05]  /*08f0*/  IMAD.WIDE R12, R13, 0x4, R2 ;  /* 0x000000040d0c7825 */ /* 0x004fca00078e0202 */
[----:B------:R1:W-:Y:S01]  /*0900*/  REDG.E.ADD.STRONG.GPU desc[UR4][R12.64], R17 ;  /* 0x000000110c00798e */ /* 0x0003e2000c12e104 */
[----:B------:R-:W-:-:S07]  /*0910*/  IADD3 R9, PT, PT, R9, 0x4, RZ ;  /* 0x0000000409097810 */ /* 0x000fce0007ffe0ff */
.L_x_6:
[----:B------:R-:W-:Y:S05]  /*0920*/  BSYNC.RECONVERGENT B0 ;  /* 0x0000000000007941 */ /* 0x000fea0003800200 */
.L_x_5:
[----:B------:R-:W-:Y:S05]  /*0930*/  @!P1 EXIT ;  /* 0x000000000000994d */ /* 0x000fea0003800000 */
[----:B01--4-:R-:W0:Y:S01]  /*0940*/  LDC.64 R10, c[0x0][0x380] ;  /* 0x0000e000ff0a7b82 */ /* 0x013e220000000a00 */
[----:B------:R-:W-:-:S07]  /*0950*/  IADD3 R0, PT, PT, -R0, RZ, RZ ;  /* 0x000000ff00007210 */ /* 0x000fce0007ffe1ff */
.L_x_7:
[----:B0-----:R-:W-:-:S06]  /*0960*/  IMAD.WIDE R4, R9, 0x4, R10 ;  /* 0x0000000409047825 */ /* 0x001fcc00078e020a */
[----:B------:R-:W2:Y:S01]  /*0970*/  LDG.E R5, desc[UR4][R4.64] ;  /* 0x0000000404057981 */ /* 0x000ea2000c1e1900 */
[----:B------:R-:W-:Y:S02]  /*0980*/  IADD3 R0, PT, PT, R0, 0x1, RZ ;  /* 0x0000000100007810 */ /* 0x000fe40007ffe0ff */
[----:B-1----:R-:W-:Y:S02]  /*0990*/  MOV R13, 0xffffffff ;  /* 0xffffffff000d7802 */ /* 0x002fe40000000f00 */
[----:B------:R-:W-:Y:S02]  /*09a0*/  ISETP.NE.AND P0, PT, R0, RZ, PT ;  /* 0x000000ff0000720c */ /* 0x000fe40003f05270 */
[----:B------:R-:W-:Y:S01]  /*09b0*/  IADD3 R9, PT, PT, R9, 0x1, RZ ;  /* 0x0000000109097810 */ /* 0x000fe20007ffe0ff */
[----:B--2---:R-:W-:-:S05]  /*09c0*/  IMAD.WIDE R6, R5, 0x4, R2 ;  /* 0x0000000405067825 */ /* 0x004fca00078e0202 */
[----:B------:R1:W-:Y:S05]  /*09d0*/  REDG.E.ADD.STRONG.GPU desc[UR4][R6.64], R13 ;  /* 0x0000000d0600798e */ /* 0x0003ea000c12e104 */
[----:B------:R-:W-:Y:S05]  /*09e0*/  @P0 BRA `(.L_x_7) ;  /* 0xfffffffc00dc0947 */ /* 0x000fea000383ffff */
[----:B------:R-:W-:Y:S05]  /*09f0*/  EXIT ;  /* 0x000000000000794d */ /* 0x000fea0003800000 */
.L_x_8:
[----:B------:R-:W-:-:S00]  /*0a00*/  BRA `(.L_x_8) ;  /* 0xfffffffc00fc7947 */ /* 0x000fc0000383ffff */
[----:B------:R-:W-:-:S00]  /*0a10*/  NOP ;  /* 0x0000000000007918 */ /* 0x000fc00000000000 */
        /* <DEDUP_REMOVED lines=14> */
.L_x_9:


//--------------------- .nv.shared.reserved.0     --------------------------
	.section	.nv.shared.reserved.0,"aw",@nobits
	.weak		__nv_reservedSMEM_offset_0_alias
	.size		__nv_reservedSMEM_offset_0_alias, 0, 64
	.other		__nv_reservedSMEM_offset_0_alias,@"STO_CUDA_RESERVED_SHARED STV_DEFAULT"
__nv_reservedSMEM_offset_0_alias:
	.zero		0
	.zero		64


//--------------------- .nv.constant0._Z5kCorePiS_S_ii --------------------------
	.section	.nv.constant0._Z5kCorePiS_S_ii,"a",@progbits
	.sectionflags	@""
	.align	4
.nv.constant0._Z5kCorePiS_S_ii:
	.zero		928


//--------------------- SYMBOLS --------------------------

	.type		.nv.reservedSmem.offset0,@object
	.size		.nv.reservedSmem.offset0,0x4
